	.headerflags	@"EF_CUDA_TEXMODE_UNIFIED EF_CUDA_64BIT_ADDRESS EF_CUDA_ACCELERATORS EF_CUDA_SM90 EF_CUDA_VIRTUAL_SM(EF_CUDA_SM90)"
	.elftype	@"ET_EXEC"


//--------------------- .nv.info                  --------------------------
	.section	.nv.info,"",@"SHT_CUDA_INFO"
	.align	4


	//----- nvinfo : EIATTR_REGCOUNT
	.align		4
        /*0000*/ 	.byte	0x04, 0x2f
        /*0002*/ 	.short	(.L_1 - .L_0)
	.align		4
.L_0:
        /*0004*/ 	.word	index@(triton_poi_fused_convolution_max_pool2d_with_indices_relu_5)
        /*0008*/ 	.word	0x00000020


	//----- nvinfo : EIATTR_MIN_STACK_SIZE
	.align		4
.L_1:
        /*000c*/ 	.byte	0x04, 0x12
        /*000e*/ 	.short	(.L_3 - .L_2)
	.align		4
.L_2:
        /*0010*/ 	.word	index@(triton_poi_fused_convolution_max_pool2d_with_indices_relu_5)
        /*0014*/ 	.word	0x00000000


	//----- nvinfo : EIATTR_FRAME_SIZE
	.align		4
.L_3:
        /*0018*/ 	.byte	0x04, 0x11
        /*001a*/ 	.short	(.L_5 - .L_4)
	.align		4
.L_4:
        /*001c*/ 	.word	index@(triton_poi_fused_convolution_max_pool2d_with_indices_relu_5)
        /*0020*/ 	.word	0x00000000


	//----- nvinfo : EIATTR_MIN_STACK_SIZE
	.align		4
.L_5:
        /*0024*/ 	.byte	0x04, 0x12
        /*0026*/ 	.short	(.L_7 - .L_6)
	.align		4
.L_6:
        /*0028*/ 	.word	index@(triton_poi_fused_convolution_max_pool2d_with_indices_relu_5)
        /*002c*/ 	.word	0x00000000
.L_7:


//--------------------- .nv.info.triton_poi_fused_convolution_max_pool2d_with_indices_relu_5 --------------------------
	.section	.nv.info.triton_poi_fused_convolution_max_pool2d_with_indices_relu_5,"",@"SHT_CUDA_INFO"
	.sectionflags	@""
	.align	4


	//----- nvinfo : EIATTR_CUDA_API_VERSION
	.align		4
        /*0000*/ 	.byte	0x04, 0x37
        /*0002*/ 	.short	(.L_9 - .L_8)
.L_8:
        /*0004*/ 	.word	0x0000007c


	//----- nvinfo : EIATTR_KPARAM_INFO
	.align		4
.L_9:
        /*0008*/ 	.byte	0x04, 0x17
        /*000a*/ 	.short	(.L_11 - .L_10)
.L_10:
        /*000c*/ 	.word	0x00000000
        /*0010*/ 	.short	0x0004
        /*0012*/ 	.short	0x001c
        /*0014*/ 	.byte	0x00, 0xf0, 0x11, 0x00


	//----- nvinfo : EIATTR_KPARAM_INFO
	.align		4
.L_11:
        /*0018*/ 	.byte	0x04, 0x17
        /*001a*/ 	.short	(.L_13 - .L_12)
.L_12:
        /*001c*/ 	.word	0x00000000
        /*0020*/ 	.short	0x0003
        /*0022*/ 	.short	0x0018
        /*0024*/ 	.byte	0x00, 0xf0, 0x11, 0x00


	//----- nvinfo : EIATTR_KPARAM_INFO
	.align		4
.L_13:
        /*0028*/ 	.byte	0x04, 0x17
        /*002a*/ 	.short	(.L_15 - .L_14)
.L_14:
        /*002c*/ 	.word	0x00000000
        /*0030*/ 	.short	0x0002
        /*0032*/ 	.short	0x0010
        /*0034*/ 	.byte	0x00, 0xf4, 0x21, 0x00


	//----- nvinfo : EIATTR_KPARAM_INFO
	.align		4
.L_15:
        /*0038*/ 	.byte	0x04, 0x17
        /*003a*/ 	.short	(.L_17 - .L_16)
.L_16:
        /*003c*/ 	.word	0x00000000
        /*0040*/ 	.short	0x0001
        /*0042*/ 	.short	0x0008
        /*0044*/ 	.byte	0x00, 0xf4, 0x21, 0x00


	//----- nvinfo : EIATTR_KPARAM_INFO
	.align		4
.L_17:
        /*0048*/ 	.byte	0x04, 0x17
        /*004a*/ 	.short	(.L_19 - .L_18)
.L_18:
        /*004c*/ 	.word	0x00000000
        /*0050*/ 	.short	0x0000
        /*0052*/ 	.short	0x0000
        /*0054*/ 	.byte	0x00, 0xf4, 0x21, 0x00


	//----- nvinfo : EIATTR_SPARSE_MMA_MASK
	.align		4
.L_19:
        /*0058*/ 	.byte	0x03, 0x50
        /*005a*/ 	.short	0x0000


	//----- nvinfo : EIATTR_MAXREG_COUNT
	.align		4
        /*005c*/ 	.byte	0x03, 0x1b
        /*005e*/ 	.short	0x00ff


	//----- nvinfo : EIATTR_EXIT_INSTR_OFFSETS
	.align		4
        /*0060*/ 	.byte	0x04, 0x1c
        /*0062*/ 	.short	(.L_21 - .L_20)


	//   ....[0]....
.L_20:
        /*0064*/ 	.word	0x00000b30


	//   ....[1]....
        /*0068*/ 	.word	0x00000b50


	//----- nvinfo : EIATTR_REQNTID
	.align		4
.L_21:
        /*006c*/ 	.byte	0x04, 0x10
        /*006e*/ 	.short	(.L_23 - .L_22)
.L_22:
        /*0070*/ 	.word	0x00000100
        /*0074*/ 	.word	0x00000001
        /*0078*/ 	.word	0x00000001


	//----- nvinfo : EIATTR_CBANK_PARAM_SIZE
	.align		4
.L_23:
        /*007c*/ 	.byte	0x03, 0x19
        /*007e*/ 	.short	0x0020


	//----- nvinfo : EIATTR_PARAM_CBANK
	.align		4
        /*0080*/ 	.byte	0x04, 0x0a
        /*0082*/ 	.short	(.L_25 - .L_24)
	.align		4
.L_24:
        /*0084*/ 	.word	index@(.nv.constant0.triton_poi_fused_convolution_max_pool2d_with_indices_relu_5)
        /*0088*/ 	.short	0x0210
        /*008a*/ 	.short	0x0020


	//----- nvinfo : EIATTR_SW_WAR
	.align		4
.L_25:
        /*008c*/ 	.byte	0x04, 0x36
        /*008e*/ 	.short	(.L_27 - .L_26)
.L_26:
        /*0090*/ 	.word	0x00000008
.L_27:


//--------------------- .nv.callgraph             --------------------------
	.section	.nv.callgraph,"",@"SHT_CUDA_CALLGRAPH"
	.align	4
	.sectionentsize	8
	.align		4
        /*0000*/ 	.word	0x00000000
	.align		4
        /*0004*/ 	.word	0xffffffff
	.align		4
        /*0008*/ 	.word	0x00000000
	.align		4
        /*000c*/ 	.word	0xfffffffe
	.align		4
        /*0010*/ 	.word	0x00000000
	.align		4
        /*0014*/ 	.word	0xfffffffd
	.align		4
        /*0018*/ 	.word	0x00000000
	.align		4
        /*001c*/ 	.word	0xfffffffc


//--------------------- .text.triton_poi_fused_convolution_max_pool2d_with_indices_relu_5 --------------------------
	.section	.text.triton_poi_fused_convolution_max_pool2d_with_indices_relu_5,"ax",@progbits
	.sectionflags	@"SHF_BARRIERS=1"
	.align	128
        .global         triton_poi_fused_convolution_max_pool2d_with_indices_relu_5
        .type           triton_poi_fused_convolution_max_pool2d_with_indices_relu_5,@function
        .size           triton_poi_fused_convolution_max_pool2d_with_indices_relu_5,(.L_x_1 - triton_poi_fused_convolution_max_pool2d_with_indices_relu_5)
        .other          triton_poi_fused_convolution_max_pool2d_with_indices_relu_5,@"STO_CUDA_ENTRY STV_DEFAULT"
triton_poi_fused_convolution_max_pool2d_with_indices_relu_5:
.text.triton_poi_fused_convolution_max_pool2d_with_indices_relu_5:
[----:B------:R-:W0:Y:S01]  /*0000*/  LDC R1, c[0x0][0x28] ;  /* 0x00000a00ff017b82 */ /* 0x000e220000000800 */
[----:B------:R-:W1:Y:S07]  /*0010*/  S2R R0, SR_TID.X ;  /* 0x0000000000007919 */ /* 0x000e6e0000002100 */
[----:B------:R-:W2:Y:S01]  /*0020*/  LDC.64 R12, c[0x0][0x210] ;  /* 0x00008400ff0c7b82 */ /* 0x000ea20000000a00 */
[----:B------:R-:W-:Y:S01]  /*0030*/  CS2R R22, SRZ ;  /* 0x0000000000167805 */ /* 0x000fe2000001ff00 */
[----:B------:R-:W-:Y:S01]  /*0040*/  IMAD.MOV.U32 R2, RZ, RZ, RZ ;  /* 0x000000ffff027224 */ /* 0x000fe200078e00ff */
[----:B------:R-:W3:Y:S01]  /*0050*/  S2R R5, SR_CTAID.X ;  /* 0x0000000000057919 */ /* 0x000ee20000002500 */
[----:B------:R-:W-:Y:S01]  /*0060*/  IMAD.MOV.U32 R4, RZ, RZ, RZ ;  /* 0x000000ffff047224 */ /* 0x000fe200078e00ff */
[----:B------:R-:W-:Y:S01]  /*0070*/  ULDC.64 UR6, c[0x0][0x208] ;  /* 0x0000820000067ab9 */ /* 0x000fe20000000a00 */
[----:B------:R-:W-:Y:S01]  /*0080*/  IMAD.MOV.U32 R11, RZ, RZ, RZ ;  /* 0x000000ffff0b7224 */ /* 0x000fe200078e00ff */
[----:B------:R-:W4:Y:S01]  /*0090*/  S2R R3, SR_CTAID.Y ;  /* 0x0000000000037919 */ /* 0x000f220000002600 */
[----:B-1----:R-:W-:Y:S01]  /*00a0*/  SHF.R.U32.HI R28, RZ, 0x4, R0 ;  /* 0x00000004ff1c7819 */ /* 0x002fe20000011600 */
[----:B---3--:R-:W-:-:S03]  /*00b0*/  IMAD.SHL.U32 R5, R5, 0x10, RZ ;  /* 0x0000001005057824 */ /* 0x008fc600078e00ff */
[----:B------:R-:W-:-:S04]  /*00c0*/  SGXT.U32 R28, R28, 0x4 ;  /* 0x000000041c1c781a */ /* 0x000fc80000000000 */
[----:B----4-:R-:W-:Y:S02]  /*00d0*/  PRMT R28, R28, 0x6540, R3 ;  /* 0x000065401c1c7816 */ /* 0x010fe40000000003 */
[----:B------:R-:W-:Y:S02]  /*00e0*/  LOP3.LUT R29, R5, 0xf, R0, 0xf8, !PT ;  /* 0x0000000f051d7812 */ /* 0x000fe400078ef800 */
[C---:B------:R-:W-:Y:S02]  /*00f0*/  LOP3.LUT R14, R28.reuse, 0x40, RZ, 0xfc, !PT ;  /* 0x000000401c0e7812 */ /* 0x040fe400078efcff */
[----:B------:R-:W-:Y:S02]  /*0100*/  ISETP.GE.AND P0, PT, R29, 0x9, PT ;  /* 0x000000091d00780c */ /* 0x000fe40003f06270 */
[----:B------:R-:W-:Y:S01]  /*0110*/  LOP3.LUT R8, R28, 0x20, RZ, 0xfc, !PT ;  /* 0x000000201c087812 */ /* 0x000fe200078efcff */
[----:B------:R-:W-:Y:S01]  /*0120*/  IMAD R15, R14, 0x9, R29 ;  /* 0x000000090e0f7824 */ /* 0x000fe200078e021d */
[----:B------:R-:W-:-:S02]  /*0130*/  LOP3.LUT R6, R28, 0x10, RZ, 0xfc, !PT ;  /* 0x000000101c067812 */ /* 0x000fc400078efcff */
[----:B------:R-:W-:Y:S01]  /*0140*/  LOP3.LUT R16, R28, 0x50, RZ, 0xfc, !PT ;  /* 0x000000501c107812 */ /* 0x000fe200078efcff */
[--C-:B------:R-:W-:Y:S01]  /*0150*/  IMAD R19, R8, 0x9, R29.reuse ;  /* 0x0000000908137824 */ /* 0x100fe200078e021d */
[----:B------:R-:W-:Y:S01]  /*0160*/  LOP3.LUT R10, R28, 0x30, RZ, 0xfc, !PT ;  /* 0x000000301c0a7812 */ /* 0x000fe200078efcff */
[----:B------:R-:W-:Y:S01]  /*0170*/  IMAD R21, R6, 0x9, R29 ;  /* 0x0000000906157824 */ /* 0x000fe200078e021d */
[C---:B------:R-:W-:Y:S01]  /*0180*/  LOP3.LUT R8, R28.reuse, 0x60, RZ, 0xfc, !PT ;  /* 0x000000601c087812 */ /* 0x040fe200078efcff */
[----:B--2---:R-:W-:Y:S01]  /*0190*/  IMAD.WIDE R14, R15, 0x4, R12 ;  /* 0x000000040f0e7825 */ /* 0x004fe200078e020c */
[----:B------:R-:W-:-:S03]  /*01a0*/  LOP3.LUT R24, R28, 0x70, RZ, 0xfc, !PT ;  /* 0x000000701c187812 */ /* 0x000fc600078efcff */
[--C-:B------:R-:W-:Y:S01]  /*01b0*/  IMAD R17, R16, 0x9, R29.reuse ;  /* 0x0000000910117824 */ /* 0x100fe200078e021d */
[----:B------:R-:W-:Y:S01]  /*01c0*/  LOP3.LUT R26, R28, 0x80, RZ, 0xfc, !PT ;  /* 0x000000801c1a7812 */ /* 0x000fe200078efcff */
[----:B------:R-:W-:Y:S01]  /*01d0*/  IMAD R7, R10, 0x9, R29 ;  /* 0x000000090a077824 */ /* 0x000fe200078e021d */
[----:B------:R1:W2:Y:S01]  /*01e0*/  @!P0 LDG.E.EL R22, desc[UR6][R14.64] ;  /* 0x000000060e168981 */ /* 0x0002a2000c2e1900 */
[----:B------:R-:W-:-:S04]  /*01f0*/  IMAD.WIDE R20, R21, 0x4, R12 ;  /* 0x0000000415147825 */ /* 0x000fc800078e020c */
[----:B------:R-:W-:Y:S01]  /*0200*/  IMAD.WIDE R18, R19, 0x4, R12 ;  /* 0x0000000413127825 */ /* 0x000fe200078e020c */
[----:B------:R3:W4:Y:S03]  /*0210*/  @!P0 LDG.E.EL R2, desc[UR6][R20.64] ;  /* 0x0000000614028981 */ /* 0x000726000c2e1900 */
[----:B------:R-:W-:Y:S01]  /*0220*/  IMAD R25, R8, 0x9, R29 ;  /* 0x0000000908197824 */ /* 0x000fe200078e021d */
[C---:B------:R-:W-:Y:S01]  /*0230*/  LOP3.LUT R8, R28.reuse, 0x90, RZ, 0xfc, !PT ;  /* 0x000000901c087812 */ /* 0x040fe200078efcff */
[--C-:B------:R-:W-:Y:S01]  /*0240*/  IMAD.WIDE R16, R17, 0x4, R12.reuse ;  /* 0x0000000411107825 */ /* 0x100fe200078e020c */
[----:B-1----:R-:W-:Y:S01]  /*0250*/  LOP3.LUT R14, R28, 0xa0, RZ, 0xfc, !PT ;  /* 0x000000a01c0e7812 */ /* 0x002fe200078efcff */
[----:B------:R1:W5:Y:S02]  /*0260*/  @!P0 LDG.E.EL R4, desc[UR6][R18.64] ;  /* 0x0000000612048981 */ /* 0x000364000c2e1900 */
[----:B------:R-:W-:Y:S01]  /*0270*/  IMAD.WIDE R6, R7, 0x4, R12 ;  /* 0x0000000407067825 */ /* 0x000fe200078e020c */
[----:B------:R-:W-:Y:S01]  /*0280*/  HFMA2.MMA R10, -RZ, RZ, 0, 0 ;  /* 0x00000000ff0a7435 */ /* 0x000fe200000001ff */
[----:B------:R1:W5:Y:S02]  /*0290*/  @!P0 LDG.E.EL R11, desc[UR6][R16.64] ;  /* 0x00000006100b8981 */ /* 0x000364000c2e1900 */
[----:B---3--:R-:W-:-:S02]  /*02a0*/  IMAD R21, R24, 0x9, R29 ;  /* 0x0000000918157824 */ /* 0x008fc400078e021d */
[--C-:B------:R-:W-:Y:S01]  /*02b0*/  IMAD R15, R8, 0x9, R29.reuse ;  /* 0x00000009080f7824 */ /* 0x100fe200078e021d */
[----:B------:R3:W5:Y:S01]  /*02c0*/  @!P0 LDG.E.EL R23, desc[UR6][R6.64] ;  /* 0x0000000606178981 */ /* 0x000762000c2e1900 */
[--C-:B-1----:R-:W-:Y:S02]  /*02d0*/  IMAD R19, R26, 0x9, R29.reuse ;  /* 0x000000091a137824 */ /* 0x102fe400078e021d */
[----:B------:R-:W-:Y:S02]  /*02e0*/  IMAD.MOV.U32 R9, RZ, RZ, RZ ;  /* 0x000000ffff097224 */ /* 0x000fe400078e00ff */
[----:B0-----:R-:W-:Y:S01]  /*02f0*/  IMAD R17, R14, 0x9, R29 ;  /* 0x000000090e117824 */ /* 0x001fe200078e021d */
[C---:B------:R-:W-:Y:S01]  /*0300*/  LOP3.LUT R26, R28.reuse, 0xb0, RZ, 0xfc, !PT ;  /* 0x000000b01c1a7812 */ /* 0x040fe200078efcff */
[--C-:B------:R-:W-:Y:S01]  /*0310*/  IMAD.WIDE R20, R21, 0x4, R12.reuse ;  /* 0x0000000415147825 */ /* 0x100fe200078e020c */
[----:B------:R-:W-:Y:S02]  /*0320*/  LOP3.LUT R27, R28, 0xc0, RZ, 0xfc, !PT ;  /* 0x000000c01c1b7812 */ /* 0x000fe400078efcff */
[----:B---3--:R-:W-:Y:S01]  /*0330*/  CS2R R6, SRZ ;  /* 0x0000000000067805 */ /* 0x008fe2000001ff00 */
[--C-:B------:R-:W-:Y:S01]  /*0340*/  IMAD.WIDE R18, R19, 0x4, R12.reuse ;  /* 0x0000000413127825 */ /* 0x100fe200078e020c */
[----:B------:R-:W3:Y:S03]  /*0350*/  @!P0 LDG.E.EL R9, desc[UR6][R20.64] ;  /* 0x0000000614098981 */ /* 0x000ee6000c2e1900 */
[----:B------:R-:W-:Y:S01]  /*0360*/  IMAD.MOV.U32 R8, RZ, RZ, RZ ;  /* 0x000000ffff087224 */ /* 0x000fe200078e00ff */
[----:B------:R0:W3:Y:S01]  /*0370*/  @!P0 LDG.E.EL R6, desc[UR6][R18.64] ;  /* 0x0000000612068981 */ /* 0x0000e2000c2e1900 */
[----:B------:R-:W-:-:S04]  /*0380*/  IMAD.WIDE R24, R25, 0x4, R12 ;  /* 0x0000000419187825 */ /* 0x000fc800078e020c */
[--C-:B------:R-:W-:Y:S01]  /*0390*/  IMAD.WIDE R14, R15, 0x4, R12.reuse ;  /* 0x000000040f0e7825 */ /* 0x100fe200078e020c */
[----:B------:R1:W3:Y:S03]  /*03a0*/  @!P0 LDG.E.EL R10, desc[UR6][R24.64] ;  /* 0x00000006180a8981 */ /* 0x0002e6000c2e1900 */
[----:B------:R-:W-:Y:S01]  /*03b0*/  IMAD.WIDE R16, R17, 0x4, R12 ;  /* 0x0000000411107825 */ /* 0x000fe200078e020c */
[----:B------:R1:W3:Y:S03]  /*03c0*/  @!P0 LDG.E.EL R8, desc[UR6][R14.64] ;  /* 0x000000060e088981 */ /* 0x0002e6000c2e1900 */
[--C-:B0-----:R-:W-:Y:S01]  /*03d0*/  IMAD R19, R26, 0x9, R29.reuse ;  /* 0x000000091a137824 */ /* 0x101fe200078e021d */
[----:B------:R0:W3:Y:S01]  /*03e0*/  @!P0 LDG.E.EL R7, desc[UR6][R16.64] ;  /* 0x0000000610078981 */ /* 0x0000e2000c2e1900 */
[----:B------:R-:W-:Y:S01]  /*03f0*/  IMAD R21, R27, 0x9, R29 ;  /* 0x000000091b157824 */ /* 0x000fe200078e021d */
[----:B-1----:R-:W-:-:S02]  /*0400*/  LOP3.LUT R24, R28, 0xd0, RZ, 0xfc, !PT ;  /* 0x000000d01c187812 */ /* 0x002fc400078efcff */
[----:B------:R-:W-:Y:S02]  /*0410*/  CS2R R26, SRZ ;  /* 0x00000000001a7805 */ /* 0x000fe4000001ff00 */
[C---:B------:R-:W-:Y:S01]  /*0420*/  LOP3.LUT R14, R28.reuse, 0xe0, RZ, 0xfc, !PT ;  /* 0x000000e01c0e7812 */ /* 0x040fe200078efcff */
[----:B------:R-:W-:Y:S01]  /*0430*/  IMAD.WIDE R18, R19, 0x4, R12 ;  /* 0x0000000413127825 */ /* 0x000fe200078e020c */
[----:B0-----:R-:W-:-:S03]  /*0440*/  LOP3.LUT R16, R28, 0xf0, RZ, 0xfc, !PT ;  /* 0x000000f01c107812 */ /* 0x001fc600078efcff */
[----:B------:R-:W-:Y:S01]  /*0450*/  IMAD.WIDE R20, R21, 0x4, R12 ;  /* 0x0000000415147825 */ /* 0x000fe200078e020c */
[----:B------:R0:W3:Y:S03]  /*0460*/  @!P0 LDG.E.EL R26, desc[UR6][R18.64] ;  /* 0x00000006121a8981 */ /* 0x0000e6000c2e1900 */
[--C-:B------:R-:W-:Y:S01]  /*0470*/  IMAD R25, R24, 0x9, R29.reuse ;  /* 0x0000000918197824 */ /* 0x100fe200078e021d */
[----:B------:R1:W3:Y:S01]  /*0480*/  @!P0 LDG.E.EL R27, desc[UR6][R20.64] ;  /* 0x00000006141b8981 */ /* 0x0002e2000c2e1900 */
[--C-:B------:R-:W-:Y:S02]  /*0490*/  IMAD R15, R28, 0x9, R29.reuse ;  /* 0x000000091c0f7824 */ /* 0x100fe400078e021d */
[--C-:B------:R-:W-:Y:S02]  /*04a0*/  IMAD R17, R14, 0x9, R29.reuse ;  /* 0x000000090e117824 */ /* 0x100fe400078e021d */
[----:B------:R-:W-:Y:S01]  /*04b0*/  IMAD R29, R16, 0x9, R29 ;  /* 0x00000009101d7824 */ /* 0x000fe200078e021d */
[----:B0-----:R-:W-:Y:S01]  /*04c0*/  CS2R R18, SRZ ;  /* 0x0000000000127805 */ /* 0x001fe2000001ff00 */
[----:B------:R-:W-:Y:S01]  /*04d0*/  IMAD.WIDE R24, R25, 0x4, R12 ;  /* 0x0000000419187825 */ /* 0x000fe200078e020c */
[----:B-1----:R-:W-:-:S03]  /*04e0*/  CS2R R20, SRZ ;  /* 0x0000000000147805 */ /* 0x002fc6000001ff00 */
[--C-:B------:R-:W-:Y:S01]  /*04f0*/  IMAD.WIDE R16, R17, 0x4, R12.reuse ;  /* 0x0000000411107825 */ /* 0x100fe200078e020c */
[----:B------:R-:W3:Y:S03]  /*0500*/  @!P0 LDG.E.EL R18, desc[UR6][R24.64] ;  /* 0x0000000618128981 */ /* 0x000ee6000c2e1900 */
[--C-:B------:R-:W-:Y:S01]  /*0510*/  IMAD.WIDE R14, R15, 0x4, R12.reuse ;  /* 0x000000040f0e7825 */ /* 0x100fe200078e020c */
[----:B------:R-:W3:Y:S03]  /*0520*/  @!P0 LDG.E.EL R19, desc[UR6][R16.64] ;  /* 0x0000000610138981 */ /* 0x000ee6000c2e1900 */
[----:B------:R-:W-:Y:S01]  /*0530*/  IMAD.WIDE R12, R29, 0x4, R12 ;  /* 0x000000041d0c7825 */ /* 0x000fe200078e020c */
[----:B------:R-:W3:Y:S04]  /*0540*/  @!P0 LDG.E.EL R20, desc[UR6][R14.64] ;  /* 0x000000060e148981 */ /* 0x000ee8000c2e1900 */
[----:B------:R0:W3:Y:S01]  /*0550*/  @!P0 LDG.E.EL R21, desc[UR6][R12.64] ;  /* 0x000000060c158981 */ /* 0x0000e2000c2e1900 */
[----:B------:R-:W1:Y:S01]  /*0560*/  S2R R28, SR_TID.X ;  /* 0x00000000001c7919 */ /* 0x000e620000002100 */
[----:B------:R-:W1:Y:S01]  /*0570*/  S2UR UR5, SR_CgaCtaId ;  /* 0x00000000000579c3 */ /* 0x000e620000008800 */
[----:B------:R-:W-:Y:S01]  /*0580*/  UMOV UR4, 0x400 ;  /* 0x0000040000047882 */ /* 0x000fe20000000000 */
[----:B0-----:R-:W-:Y:S01]  /*0590*/  SHF.L.U32 R12, R0, 0x2, RZ ;  /* 0x00000002000c7819 */ /* 0x001fe200000006ff */
[----:B-1----:R-:W-:Y:S01]  /*05a0*/  UPRMT UR4, UR5, 0x654, UR4 ;  /* 0x0000065405047896 */ /* 0x002fe20008000004 */
[----:B------:R-:W-:Y:S01]  /*05b0*/  IMAD.SHL.U32 R24, R28, 0x100, RZ ;  /* 0x000001001c187824 */ /* 0x000fe200078e00ff */
[----:B------:R-:W-:-:S04]  /*05c0*/  SHF.R.U32.HI R25, RZ, 0x4, R28 ;  /* 0x00000004ff197819 */ /* 0x000fc8000001161c */
[----:B------:R-:W-:Y:S02]  /*05d0*/  SGXT.U32 R25, R25, 0x4 ;  /* 0x000000041919781a */ /* 0x000fe40000000000 */
[----:B------:R-:W-:-:S04]  /*05e0*/  LOP3.LUT R24, R24, 0xf00, RZ, 0xc0, !PT ;  /* 0x00000f0018187812 */ /* 0x000fc800078ec0ff */
[C---:B------:R-:W-:Y:S02]  /*05f0*/  LOP3.LUT R16, R24.reuse, R25, RZ, 0xfc, !PT ;  /* 0x0000001918107212 */ /* 0x040fe400078efcff */
[----:B------:R-:W-:-:S05]  /*0600*/  LEA.HI R15, R24, UR4, RZ, 0x1c ;  /* 0x00000004180f7c11 */ /* 0x000fca000f8fe0ff */
[----:B------:R-:W-:Y:S01]  /*0610*/  IMAD R13, R16, 0x4, R15 ;  /* 0x00000004100d7824 */ /* 0x000fe200078e020f */
[----:B------:R-:W-:-:S04]  /*0620*/  LOP3.LUT R12, R12, 0xfc, RZ, 0xc0, !PT ;  /* 0x000000fc0c0c7812 */ /* 0x000fc800078ec0ff */
[--C-:B------:R-:W-:Y:S02]  /*0630*/  PRMT R12, R12, 0x6540, R3.reuse ;  /* 0x000065400c0c7816 */ /* 0x100fe40000000003 */
[----:B------:R-:W-:-:S04]  /*0640*/  SHF.R.S32.HI R3, RZ, 0x17, R3 ;  /* 0x00000017ff037819 */ /* 0x000fc80000011403 */
[----:B------:R-:W-:-:S04]  /*0650*/  SGXT R3, R3, 0x1 ;  /* 0x000000010303781a */ /* 0x000fc80000000200 */
[----:B------:R-:W-:Y:S02]  /*0660*/  LEA.HI R3, R3, R12, RZ, 0x7 ;  /* 0x0000000c03037211 */ /* 0x000fe400078f38ff */
[----:B------:R-:W-:-:S04]  /*0670*/  SHF.R.U32.HI R0, RZ, 0x6, R0 ;  /* 0x00000006ff007819 */ /* 0x000fc80000011600 */
[----:B------:R-:W-:Y:S02]  /*0680*/  SGXT.U32 R0, R0, 0x2 ;  /* 0x000000020000781a */ /* 0x000fe40000000000 */
[----:B------:R-:W-:Y:S01]  /*0690*/  ISETP.GE.AND P3, PT, R5, RZ, PT ;  /* 0x000000ff0500720c */ /* 0x000fe20003f66270 */
[----:B--2---:R-:W-:Y:S04]  /*06a0*/  STS [R13+0x100], R22 ;  /* 0x000100160d007388 */ /* 0x004fe80000000800 */
[----:B----4-:R0:W-:Y:S04]  /*06b0*/  STS [R13+0x40], R2 ;  /* 0x000040020d007388 */ /* 0x0101e80000000800 */
[----:B-----5:R1:W-:Y:S04]  /*06c0*/  STS [R13+0x80], R4 ;  /* 0x000080040d007388 */ /* 0x0203e80000000800 */
[----:B------:R-:W-:Y:S04]  /*06d0*/  STS [R13+0x140], R11 ;  /* 0x0001400b0d007388 */ /* 0x000fe80000000800 */
[----:B------:R-:W-:Y:S01]  /*06e0*/  STS [R13+0xc0], R23 ;  /* 0x0000c0170d007388 */ /* 0x000fe20000000800 */
[----:B0-----:R-:W-:Y:S01]  /*06f0*/  SHF.R.U32.HI R2, RZ, 0x2, R28 ;  /* 0x00000002ff027819 */ /* 0x001fe2000001161c */
[----:B------:R-:W-:-:S02]  /*0700*/  IMAD.SHL.U32 R28, R28, 0x4, RZ ;  /* 0x000000041c1c7824 */ /* 0x000fc400078e00ff */
[----:B---3--:R-:W-:Y:S04]  /*0710*/  STS [R13+0x1c0], R9 ;  /* 0x0001c0090d007388 */ /* 0x008fe80000000800 */
[----:B------:R-:W-:Y:S04]  /*0720*/  STS [R13+0x200], R6 ;  /* 0x000200060d007388 */ /* 0x000fe80000000800 */
[----:B------:R-:W-:Y:S04]  /*0730*/  STS [R13+0x180], R10 ;  /* 0x0001800a0d007388 */ /* 0x000fe80000000800 */
[----:B------:R-:W-:Y:S04]  /*0740*/  STS [R13+0x240], R8 ;  /* 0x000240080d007388 */ /* 0x000fe80000000800 */
[----:B------:R0:W-:Y:S01]  /*0750*/  STS [R13+0x280], R7 ;  /* 0x000280070d007388 */ /* 0x0001e20000000800 */
[----:B-1----:R-:W-:-:S03]  /*0760*/  LOP3.LUT R4, R2, 0x30, RZ, 0xc0, !PT ;  /* 0x0000003002047812 */ /* 0x002fc600078ec0ff */
[----:B------:R-:W-:Y:S04]  /*0770*/  STS [R13+0x2c0], R26 ;  /* 0x0002c01a0d007388 */ /* 0x000fe80000000800 */
[----:B------:R-:W-:Y:S04]  /*0780*/  STS [R13+0x300], R27 ;  /* 0x0003001b0d007388 */ /* 0x000fe80000000800 */
[----:B------:R-:W-:Y:S04]  /*0790*/  STS [R13+0x340], R18 ;  /* 0x000340120d007388 */ /* 0x000fe80000000800 */
[----:B------:R-:W-:Y:S04]  /*07a0*/  STS [R13+0x380], R19 ;  /* 0x000380130d007388 */ /* 0x000fe80000000800 */
[----:B------:R-:W-:Y:S04]  /*07b0*/  STS [R13], R20 ;  /* 0x000000140d007388 */ /* 0x000fe80000000800 */
[----:B------:R1:W-:Y:S01]  /*07c0*/  STS [R13+0x3c0], R21 ;  /* 0x0003c0150d007388 */ /* 0x0003e20000000800 */
[----:B------:R-:W-:Y:S01]  /*07d0*/  LOP3.LUT R2, R28, 0x3fc, RZ, 0xc0, !PT ;  /* 0x000003fc1c027812 */ /* 0x000fe200078ec0ff */
[----:B0-----:R-:W-:-:S04]  /*07e0*/  VIADD R7, R4, UR4 ;  /* 0x0000000404077c36 */ /* 0x001fc80008000000 */
[C---:B------:R-:W-:Y:S01]  /*07f0*/  IMAD R8, R2.reuse, 0x4, R7 ;  /* 0x0000000402087824 */ /* 0x040fe200078e0207 */
[----:B------:R-:W-:Y:S01]  /*0800*/  BAR.SYNC.DEFER_BLOCKING 0x0 ;  /* 0x0000000000007b1d */ /* 0x000fe20000010000 */
[C---:B------:R-:W-:Y:S02]  /*0810*/  LOP3.LUT R4, R2.reuse, 0x400, RZ, 0xfc, !PT ;  /* 0x0000040002047812 */ /* 0x040fe400078efcff */
[----:B------:R-:W-:Y:S02]  /*0820*/  LOP3.LUT R7, R3, 0xffffff80, RZ, 0xc0, !PT ;  /* 0xffffff8003077812 */ /* 0x000fe400078ec0ff */
[----:B------:R-:W-:Y:S02]  /*0830*/  SHF.R.U32.HI R6, RZ, 0x4, R4 ;  /* 0x00000004ff067819 */ /* 0x000fe40000011604 */
[C---:B------:R-:W-:Y:S02]  /*0840*/  LOP3.LUT R14, R2.reuse, 0x800, RZ, 0xfc, !PT ;  /* 0x00000800020e7812 */ /* 0x040fe400078efcff */
[----:B------:R-:W-:-:S02]  /*0850*/  LOP3.LUT R15, R2, 0xc00, RZ, 0xfc, !PT ;  /* 0x00000c00020f7812 */ /* 0x000fc400078efcff */
[----:B------:R-:W-:Y:S02]  /*0860*/  IADD3 R4, R12, -R7, RZ ;  /* 0x800000070c047210 */ /* 0x000fe40007ffe0ff */
[----:B------:R-:W-:Y:S02]  /*0870*/  LOP3.LUT R12, R6, 0x70, RZ, 0xc0, !PT ;  /* 0x00000070060c7812 */ /* 0x000fe400078ec0ff */
[----:B------:R-:W-:Y:S01]  /*0880*/  SHF.R.U32.HI R14, RZ, 0x4, R14 ;  /* 0x00000004ff0e7819 */ /* 0x000fe2000001160e */
[----:B------:R-:W0:Y:S01]  /*0890*/  LDC.64 R6, c[0x0][0x218] ;  /* 0x00008600ff067b82 */ /* 0x000e220000000a00 */
[----:B------:R-:W-:Y:S01]  /*08a0*/  SHF.R.U32.HI R15, RZ, 0x4, R15 ;  /* 0x00000004ff0f7819 */ /* 0x000fe2000001160f */
[----:B------:R-:W2:Y:S01]  /*08b0*/  LDS.128 R8, [R8] ;  /* 0x0000000008087984 */ /* 0x000ea20000000c00 */
[----:B-1----:R-:W-:Y:S01]  /*08c0*/  VIADD R13, R12, UR4 ;  /* 0x000000040c0d7c36 */ /* 0x002fe20008000000 */
[----:B------:R-:W-:Y:S02]  /*08d0*/  LOP3.LUT R14, R14, 0xb0, RZ, 0xc0, !PT ;  /* 0x000000b00e0e7812 */ /* 0x000fe400078ec0ff */
[----:B------:R-:W-:Y:S01]  /*08e0*/  LOP3.LUT R15, R15, 0xf0, RZ, 0xc0, !PT ;  /* 0x000000f00f0f7812 */ /* 0x000fe200078ec0ff */
[----:B------:R-:W-:-:S02]  /*08f0*/  IMAD R20, R2, 0x4, R13 ;  /* 0x0000000402147824 */ /* 0x000fc400078e020d */
[----:B------:R-:W-:Y:S01]  /*0900*/  VIADD R13, R14, UR4 ;  /* 0x000000040e0d7c36 */ /* 0x000fe20008000000 */
[----:B------:R-:W-:-:S03]  /*0910*/  IADD3 R15, R15, UR4, RZ ;  /* 0x000000040f0f7c10 */ /* 0x000fc6000fffe0ff */
[C---:B------:R-:W-:Y:S01]  /*0920*/  IMAD R16, R2.reuse, 0x4, R13 ;  /* 0x0000000402107824 */ /* 0x040fe200078e020d */
[----:B------:R-:W-:Y:S01]  /*0930*/  SHF.R.S32.HI R3, RZ, 0x7, R3 ;  /* 0x00000007ff037819 */ /* 0x000fe20000011403 */
[----:B------:R-:W-:Y:S01]  /*0940*/  IMAD R15, R2, 0x4, R15 ;  /* 0x00000004020f7824 */ /* 0x000fe200078e020f */
[----:B------:R-:W1:Y:S01]  /*0950*/  LDS.128 R20, [R20+0x1000] ;  /* 0x0010000014147984 */ /* 0x000e620000000c00 */
[----:B------:R-:W-:-:S03]  /*0960*/  LOP3.LUT R27, R5, R0, RZ, 0xfc, !PT ;  /* 0x00000000051b7212 */ /* 0x000fc600078efcff */
[----:B------:R-:W3:Y:S01]  /*0970*/  LDS.128 R16, [R16+0x2000] ;  /* 0x0020000010107984 */ /* 0x000ee20000000c00 */
[----:B------:R-:W-:Y:S01]  /*0980*/  IMAD R2, R3, 0x480, R4 ;  /* 0x0000048003027824 */ /* 0x000fe200078e0204 */
[C---:B------:R-:W-:Y:S02]  /*0990*/  ISETP.GE.AND P0, PT, R27.reuse, 0x9, PT ;  /* 0x000000091b00780c */ /* 0x040fe40003f06270 */
[----:B------:R-:W4:Y:S01]  /*09a0*/  LDS.128 R12, [R15+0x3000] ;  /* 0x003000000f0c7984 */ /* 0x000f220000000c00 */
[----:B------:R-:W-:-:S04]  /*09b0*/  IMAD R3, R27, 0x80, R2 ;  /* 0x000000801b037824 */ /* 0x000fc800078e0202 */
[----:B0-----:R-:W-:Y:S01]  /*09c0*/  IMAD.WIDE R24, R3, 0x4, R6 ;  /* 0x0000000403187825 */ /* 0x001fe200078e0206 */
[C---:B------:R-:W-:Y:S02]  /*09d0*/  LOP3.LUT R29, R27.reuse, 0x4, RZ, 0xfc, !PT ;  /* 0x000000041b1d7812 */ /* 0x040fe400078efcff */
[----:B------:R-:W-:-:S03]  /*09e0*/  LOP3.LUT R27, R27, 0x8, RZ, 0xfc, !PT ;  /* 0x000000081b1b7812 */ /* 0x000fc600078efcff */
[----:B--2---:R0:W-:Y:S01]  /*09f0*/  @!P0 STG.E.128 desc[UR6][R24.64], R8 ;  /* 0x0000000818008986 */ /* 0x0041e2000c101d06 */
[----:B------:R-:W-:Y:S02]  /*0a00*/  ISETP.GE.AND P1, PT, R29, 0x9, PT ;  /* 0x000000091d00780c */ /* 0x000fe40003f26270 */
[----:B------:R-:W-:Y:S02]  /*0a10*/  ISETP.GE.AND P2, PT, R27, 0x9, PT ;  /* 0x000000091b00780c */ /* 0x000fe40003f46270 */
[----:B------:R-:W-:Y:S01]  /*0a20*/  LEA R0, R29, R2, 0x7 ;  /* 0x000000021d007211 */ /* 0x000fe200078e38ff */
[----:B0-----:R-:W0:Y:S01]  /*0a30*/  LDC.64 R24, c[0x0][0x220] ;  /* 0x00008800ff187b82 */ /* 0x001e220000000a00 */
[----:B------:R-:W-:Y:S02]  /*0a40*/  IMAD R2, R27, 0x80, R2 ;  /* 0x000000801b027824 */ /* 0x000fe400078e0202 */
[----:B------:R-:W-:Y:S02]  /*0a50*/  VIADD R27, R3, 0x600 ;  /* 0x00000600031b7836 */ /* 0x000fe40000000000 */
[----:B------:R-:W-:-:S04]  /*0a60*/  IMAD.WIDE R28, R0, 0x4, R6 ;  /* 0x00000004001c7825 */ /* 0x000fc800078e0206 */
[--C-:B------:R-:W-:Y:S01]  /*0a70*/  IMAD.WIDE R4, R2, 0x4, R6.reuse ;  /* 0x0000000402047825 */ /* 0x100fe200078e0206 */
[----:B-1----:R-:W-:Y:S03]  /*0a80*/  @!P1 STG.E.128 desc[UR6][R28.64], R20 ;  /* 0x000000141c009986 */ /* 0x002fe6000c101d06 */
[----:B------:R-:W-:Y:S01]  /*0a90*/  IMAD.WIDE R6, R27, 0x4, R6 ;  /* 0x000000041b067825 */ /* 0x000fe200078e0206 */
[----:B---3--:R0:W-:Y:S04]  /*0aa0*/  @!P2 STG.E.128 desc[UR6][R4.64], R16 ;  /* 0x000000100400a986 */ /* 0x0081e8000c101d06 */
[----:B----4-:R1:W-:Y:S01]  /*0ab0*/  @!P3 STG.E.128 desc[UR6][R6.64], R12 ;  /* 0x0000000c0600b986 */ /* 0x0103e2000c101d06 */
[----:B0-----:R-:W-:-:S04]  /*0ac0*/  IMAD.WIDE R4, R3, 0x4, R24 ;  /* 0x0000000403047825 */ /* 0x001fc800078e0218 */
[--C-:B-1----:R-:W-:Y:S01]  /*0ad0*/  IMAD.WIDE R6, R0, 0x4, R24.reuse ;  /* 0x0000000400067825 */ /* 0x102fe200078e0218 */
[----:B------:R0:W-:Y:S03]  /*0ae0*/  @!P0 STG.E.128 desc[UR6][R4.64], R8 ;  /* 0x0000000804008986 */ /* 0x0001e6000c101d06 */
[--C-:B------:R-:W-:Y:S01]  /*0af0*/  IMAD.WIDE R2, R2, 0x4, R24.reuse ;  /* 0x0000000402027825 */ /* 0x100fe200078e0218 */
[----:B------:R0:W-:Y:S04]  /*0b00*/  @!P1 STG.E.128 desc[UR6][R6.64], R20 ;  /* 0x0000001406009986 */ /* 0x0001e8000c101d06 */
[----:B------:R0:W-:Y:S01]  /*0b10*/  @!P2 STG.E.128 desc[UR6][R2.64], R16 ;  /* 0x000000100200a986 */ /* 0x0001e2000c101d06 */
[----:B------:R-:W-:Y:S01]  /*0b20*/  IMAD.WIDE R24, R27, 0x4, R24 ;  /* 0x000000041b187825 */ /* 0x000fe200078e0218 */
[----:B0-----:R-:W-:Y:S06]  /*0b30*/  @P3 EXIT ;  /* 0x000000000000394d */ /* 0x001fec0003800000 */
[----:B------:R-:W-:Y:S01]  /*0b40*/  STG.E.128 desc[UR6][R24.64], R12 ;  /* 0x0000000c18007986 */ /* 0x000fe2000c101d06 */
[----:B------:R-:W-:Y:S05]  /*0b50*/  EXIT ;  /* 0x000000000000794d */ /* 0x000fea0003800000 */
.L_x_0:
[----:B------:R-:W-:-:S00]  /*0b60*/  BRA `(.L_x_0) ;  /* 0xfffffffc00fc7947 */ /* 0x000fc0000383ffff */
[----:B------:R-:W-:-:S00]  /*0b70*/  NOP ;  /* 0x0000000000007918 */ /* 0x000fc00000000000 */
        /* <DEDUP_REMOVED lines=8> */
.L_x_1:


//--------------------- .nv.shared.triton_poi_fused_convolution_max_pool2d_with_indices_relu_5 --------------------------
	.section	.nv.shared.triton_poi_fused_convolution_max_pool2d_with_indices_relu_5,"aw",@nobits
	.sectionflags	@""
	.align	16
	.zero		1024


//--------------------- .nv.constant0.triton_poi_fused_convolution_max_pool2d_with_indices_relu_5 --------------------------
	.section	.nv.constant0.triton_poi_fused_convolution_max_pool2d_with_indices_relu_5,"a",@progbits
	.sectionflags	@""
	.align	4
.nv.constant0.triton_poi_fused_convolution_max_pool2d_with_indices_relu_5:
	.zero		560
